	.headerflags	@"EF_CUDA_TEXMODE_UNIFIED EF_CUDA_64BIT_ADDRESS EF_CUDA_ACCELERATORS EF_CUDA_SM90 EF_CUDA_VIRTUAL_SM(EF_CUDA_SM90)"
	.elftype	@"ET_EXEC"


//--------------------- .nv.info                  --------------------------
	.section	.nv.info,"",@"SHT_CUDA_INFO"
	.align	4


	//----- nvinfo : EIATTR_REGCOUNT
	.align		4
        /*0000*/ 	.byte	0x04, 0x2f
        /*0002*/ 	.short	(.L_3 - .L_2)
	.align		4
.L_2:
        /*0004*/ 	.word	index@(triton_poi_fused__native_batch_norm_legit_no_training_relu_44)
        /*0008*/ 	.word	0x00000020


	//----- nvinfo : EIATTR_MIN_STACK_SIZE
	.align		4
.L_3:
        /*000c*/ 	.byte	0x04, 0x12
        /*000e*/ 	.short	(.L_5 - .L_4)
	.align		4
.L_4:
        /*0010*/ 	.word	index@(triton_poi_fused__native_batch_norm_legit_no_training_relu_44)
        /*0014*/ 	.word	0x00000000


	//----- nvinfo : EIATTR_FRAME_SIZE
	.align		4
.L_5:
        /*0018*/ 	.byte	0x04, 0x11
        /*001a*/ 	.short	(.L_7 - .L_6)
	.align		4
.L_6:
        /*001c*/ 	.word	index@(triton_poi_fused__native_batch_norm_legit_no_training_relu_44)
        /*0020*/ 	.word	0x00000000


	//----- nvinfo : EIATTR_MIN_STACK_SIZE
	.align		4
.L_7:
        /*0024*/ 	.byte	0x04, 0x12
        /*0026*/ 	.short	(.L_9 - .L_8)
	.align		4
.L_8:
        /*0028*/ 	.word	index@(triton_poi_fused__native_batch_norm_legit_no_training_relu_44)
        /*002c*/ 	.word	0x00000000
.L_9:


//--------------------- .nv.info.triton_poi_fused__native_batch_norm_legit_no_training_relu_44 --------------------------
	.section	.nv.info.triton_poi_fused__native_batch_norm_legit_no_training_relu_44,"",@"SHT_CUDA_INFO"
	.sectionflags	@""
	.align	4


	//----- nvinfo : EIATTR_CUDA_API_VERSION
	.align		4
        /*0000*/ 	.byte	0x04, 0x37
        /*0002*/ 	.short	(.L_11 - .L_10)
.L_10:
        /*0004*/ 	.word	0x0000007c


	//----- nvinfo : EIATTR_KPARAM_INFO
	.align		4
.L_11:
        /*0008*/ 	.byte	0x04, 0x17
        /*000a*/ 	.short	(.L_13 - .L_12)
.L_12:
        /*000c*/ 	.word	0x00000000
        /*0010*/ 	.short	0x0007
        /*0012*/ 	.short	0x0034
        /*0014*/ 	.byte	0x00, 0xf0, 0x11, 0x00


	//----- nvinfo : EIATTR_KPARAM_INFO
	.align		4
.L_13:
        /*0018*/ 	.byte	0x04, 0x17
        /*001a*/ 	.short	(.L_15 - .L_14)
.L_14:
        /*001c*/ 	.word	0x00000000
        /*0020*/ 	.short	0x0006
        /*0022*/ 	.short	0x0030
        /*0024*/ 	.byte	0x00, 0xf0, 0x11, 0x00


	//----- nvinfo : EIATTR_KPARAM_INFO
	.align		4
.L_15:
        /*0028*/ 	.byte	0x04, 0x17
        /*002a*/ 	.short	(.L_17 - .L_16)
.L_16:
        /*002c*/ 	.word	0x00000000
        /*0030*/ 	.short	0x0005
        /*0032*/ 	.short	0x0028
        /*0034*/ 	.byte	0x00, 0xf4, 0x21, 0x00


	//----- nvinfo : EIATTR_KPARAM_INFO
	.align		4
.L_17:
        /*0038*/ 	.byte	0x04, 0x17
        /*003a*/ 	.short	(.L_19 - .L_18)
.L_18:
        /*003c*/ 	.word	0x00000000
        /*0040*/ 	.short	0x0004
        /*0042*/ 	.short	0x0020
        /*0044*/ 	.byte	0x00, 0xf4, 0x21, 0x00


	//----- nvinfo : EIATTR_KPARAM_INFO
	.align		4
.L_19:
        /*0048*/ 	.byte	0x04, 0x17
        /*004a*/ 	.short	(.L_21 - .L_20)
.L_20:
        /*004c*/ 	.word	0x00000000
        /*0050*/ 	.short	0x0003
        /*0052*/ 	.short	0x0018
        /*0054*/ 	.byte	0x00, 0xf4, 0x21, 0x00


	//----- nvinfo : EIATTR_KPARAM_INFO
	.align		4
.L_21:
        /*0058*/ 	.byte	0x04, 0x17
        /*005a*/ 	.short	(.L_23 - .L_22)
.L_22:
        /*005c*/ 	.word	0x00000000
        /*0060*/ 	.short	0x0002
        /*0062*/ 	.short	0x0010
        /*0064*/ 	.byte	0x00, 0xf4, 0x21, 0x00


	//----- nvinfo : EIATTR_KPARAM_INFO
	.align		4
.L_23:
        /*0068*/ 	.byte	0x04, 0x17
        /*006a*/ 	.short	(.L_25 - .L_24)
.L_24:
        /*006c*/ 	.word	0x00000000
        /*0070*/ 	.short	0x0001
        /*0072*/ 	.short	0x0008
        /*0074*/ 	.byte	0x00, 0xf4, 0x21, 0x00


	//----- nvinfo : EIATTR_KPARAM_INFO
	.align		4
.L_25:
        /*0078*/ 	.byte	0x04, 0x17
        /*007a*/ 	.short	(.L_27 - .L_26)
.L_26:
        /*007c*/ 	.word	0x00000000
        /*0080*/ 	.short	0x0000
        /*0082*/ 	.short	0x0000
        /*0084*/ 	.byte	0x00, 0xf4, 0x21, 0x00


	//----- nvinfo : EIATTR_SPARSE_MMA_MASK
	.align		4
.L_27:
        /*0088*/ 	.byte	0x03, 0x50
        /*008a*/ 	.short	0x0000


	//----- nvinfo : EIATTR_MAXREG_COUNT
	.align		4
        /*008c*/ 	.byte	0x03, 0x1b
        /*008e*/ 	.short	0x00ff


	//----- nvinfo : EIATTR_EXIT_INSTR_OFFSETS
	.align		4
        /*0090*/ 	.byte	0x04, 0x1c
        /*0092*/ 	.short	(.L_29 - .L_28)


	//   ....[0]....
.L_28:
        /*0094*/ 	.word	0x00000b00


	//   ....[1]....
        /*0098*/ 	.word	0x00000bd0


	//----- nvinfo : EIATTR_REQNTID
	.align		4
.L_29:
        /*009c*/ 	.byte	0x04, 0x10
        /*009e*/ 	.short	(.L_31 - .L_30)
.L_30:
        /*00a0*/ 	.word	0x00000080
        /*00a4*/ 	.word	0x00000001
        /*00a8*/ 	.word	0x00000001


	//----- nvinfo : EIATTR_CBANK_PARAM_SIZE
	.align		4
.L_31:
        /*00ac*/ 	.byte	0x03, 0x19
        /*00ae*/ 	.short	0x0038


	//----- nvinfo : EIATTR_PARAM_CBANK
	.align		4
        /*00b0*/ 	.byte	0x04, 0x0a
        /*00b2*/ 	.short	(.L_33 - .L_32)
	.align		4
.L_32:
        /*00b4*/ 	.word	index@(.nv.constant0.triton_poi_fused__native_batch_norm_legit_no_training_relu_44)
        /*00b8*/ 	.short	0x0210
        /*00ba*/ 	.short	0x0038


	//----- nvinfo : EIATTR_SW_WAR
	.align		4
.L_33:
        /*00bc*/ 	.byte	0x04, 0x36
        /*00be*/ 	.short	(.L_35 - .L_34)
.L_34:
        /*00c0*/ 	.word	0x00000008
.L_35:


//--------------------- .nv.callgraph             --------------------------
	.section	.nv.callgraph,"",@"SHT_CUDA_CALLGRAPH"
	.align	4
	.sectionentsize	8
	.align		4
        /*0000*/ 	.word	0x00000000
	.align		4
        /*0004*/ 	.word	0xffffffff
	.align		4
        /*0008*/ 	.word	0x00000000
	.align		4
        /*000c*/ 	.word	0xfffffffe
	.align		4
        /*0010*/ 	.word	0x00000000
	.align		4
        /*0014*/ 	.word	0xfffffffd
	.align		4
        /*0018*/ 	.word	0x00000000
	.align		4
        /*001c*/ 	.word	0xfffffffc


//--------------------- .nv.constant4             --------------------------
	.section	.nv.constant4,"a",@progbits
	.align	8
	.align		8
.nv.constant4:
        /*0000*/ 	.dword	_$_str
	.align		8
        /*0008*/ 	.dword	_$_str_$_2


//--------------------- .text.triton_poi_fused__native_batch_norm_legit_no_training_relu_44 --------------------------
	.section	.text.triton_poi_fused__native_batch_norm_legit_no_training_relu_44,"ax",@progbits
	.sectionflags	@"SHF_BARRIERS=1"
	.align	128
        .global         triton_poi_fused__native_batch_norm_legit_no_training_relu_44
        .type           triton_poi_fused__native_batch_norm_legit_no_training_relu_44,@function
        .size           triton_poi_fused__native_batch_norm_legit_no_training_relu_44,(.L_x_1 - triton_poi_fused__native_batch_norm_legit_no_training_relu_44)
        .other          triton_poi_fused__native_batch_norm_legit_no_training_relu_44,@"STO_CUDA_ENTRY STV_DEFAULT"
triton_poi_fused__native_batch_norm_legit_no_training_relu_44:
.text.triton_poi_fused__native_batch_norm_legit_no_training_relu_44:
[----:B------:R-:W0:Y:S01]  /*0000*/  LDC R1, c[0x0][0x28] ;  /* 0x00000a00ff017b82 */ /* 0x000e220000000800 */
[----:B------:R-:W1:Y:S07]  /*0010*/  S2R R2, SR_CTAID.Y ;  /* 0x0000000000027919 */ /* 0x000e6e0000002600 */
[----:B------:R-:W2:Y:S01]  /*0020*/  LDC.64 R10, c[0x0][0x220] ;  /* 0x00008800ff0a7b82 */ /* 0x000ea20000000a00 */
[----:B------:R-:W-:Y:S01]  /*0030*/  CS2R R6, SRZ ;  /* 0x0000000000067805 */ /* 0x000fe2000001ff00 */
[----:B------:R-:W-:Y:S01]  /*0040*/  ULDC.64 UR6, c[0x0][0x208] ;  /* 0x0000820000067ab9 */ /* 0x000fe20000000a00 */
[----:B------:R-:W3:Y:S01]  /*0050*/  S2R R3, SR_TID.X ;  /* 0x0000000000037919 */ /* 0x000ee20000002100 */
[----:B------:R-:W4:Y:S04]  /*0060*/  S2R R0, SR_CTAID.X ;  /* 0x0000000000007919 */ /* 0x000f280000002500 */
[----:B------:R-:W5:Y:S08]  /*0070*/  LDC.64 R24, c[0x0][0x210] ;  /* 0x00008400ff187b82 */ /* 0x000f700000000a00 */
[----:B------:R-:W5:Y:S01]  /*0080*/  LDC.64 R20, c[0x0][0x218] ;  /* 0x00008600ff147b82 */ /* 0x000f620000000a00 */
[----:B-1----:R-:W-:-:S04]  /*0090*/  IMAD.SHL.U32 R2, R2, 0x4, RZ ;  /* 0x0000000402027824 */ /* 0x002fc800078e00ff */
[C---:B------:R-:W-:Y:S01]  /*00a0*/  IMAD.HI R4, R2.reuse, 0x2aaaaaab, RZ ;  /* 0x2aaaaaab02047827 */ /* 0x040fe200078e02ff */
[----:B------:R-:W-:-:S04]  /*00b0*/  ISETP.GE.AND P0, PT, R2, 0x300, PT ;  /* 0x000003000200780c */ /* 0x000fc80003f06270 */
[----:B------:R-:W-:-:S04]  /*00c0*/  SHF.R.U32.HI R5, RZ, 0x1f, R4 ;  /* 0x0000001fff057819 */ /* 0x000fc80000011604 */
[----:B------:R-:W-:Y:S02]  /*00d0*/  LEA.HI.SX32 R8, R4, R5, 0x1b ;  /* 0x0000000504087211 */ /* 0x000fe400078fdaff */
[----:B------:R-:W-:-:S03]  /*00e0*/  CS2R R4, SRZ ;  /* 0x0000000000047805 */ /* 0x000fc6000001ff00 */
[----:B------:R-:W-:-:S04]  /*00f0*/  IMAD R23, R8, -0xc0, R2 ;  /* 0xffffff4008177824 */ /* 0x000fc800078e0202 */
[----:B--2---:R-:W-:-:S05]  /*0100*/  IMAD.WIDE R10, R23, 0x4, R10 ;  /* 0x00000004170a7825 */ /* 0x004fca00078e020a */
[----:B------:R1:W2:Y:S01]  /*0110*/  @!P0 LDG.E.EL.128 R4, desc[UR6][R10.64] ;  /* 0x000000060a048981 */ /* 0x0002a2000c2e1d00 */
[----:B---3--:R-:W-:Y:S01]  /*0120*/  LOP3.LUT R9, R3, 0x7f, RZ, 0xc0, !PT ;  /* 0x0000007f03097812 */ /* 0x008fe200078ec0ff */
[----:B------:R-:W-:-:S03]  /*0130*/  IMAD R14, R8, 0x9300, R23 ;  /* 0x00009300080e7824 */ /* 0x000fc600078e0217 */
[----:B----4-:R-:W-:Y:S02]  /*0140*/  PRMT R12, R9, 0x6540, R0 ;  /* 0x00006540090c7816 */ /* 0x010fe40000000000 */
[----:B------:R-:W-:Y:S02]  /*0150*/  CS2R R8, SRZ ;  /* 0x0000000000087805 */ /* 0x000fe4000001ff00 */
[C---:B------:R-:W-:Y:S01]  /*0160*/  LOP3.LUT R13, R12.reuse, 0x80, RZ, 0xfc, !PT ;  /* 0x000000800c0d7812 */ /* 0x040fe200078efcff */
[C-C-:B------:R-:W-:Y:S01]  /*0170*/  IMAD R27, R12.reuse, 0xc0, R14.reuse ;  /* 0x000000c00c1b7824 */ /* 0x140fe200078e020e */
[----:B------:R-:W-:Y:S02]  /*0180*/  ISETP.LT.AND P1, PT, R12, 0xc4, !P0 ;  /* 0x000000c40c00780c */ /* 0x000fe40004721270 */
[----:B-1----:R-:W-:Y:S02]  /*0190*/  CS2R R10, SRZ ;  /* 0x00000000000a7805 */ /* 0x002fe4000001ff00 */
[C---:B------:R-:W-:Y:S01]  /*01a0*/  ISETP.LT.AND P2, PT, R13.reuse, 0xc4, !P0 ;  /* 0x000000c40d00780c */ /* 0x040fe20004741270 */
[----:B------:R-:W-:-:S02]  /*01b0*/  IMAD R15, R13, 0xc0, R14 ;  /* 0x000000c00d0f7824 */ /* 0x000fc400078e020e */
[----:B-----5:R-:W-:Y:S01]  /*01c0*/  IMAD.WIDE R26, R27, 0x4, R24 ;  /* 0x000000041b1a7825 */ /* 0x020fe200078e0218 */
[----:B------:R-:W-:-:S03]  /*01d0*/  CS2R R12, SRZ ;  /* 0x00000000000c7805 */ /* 0x000fc6000001ff00 */
[----:B------:R-:W-:Y:S01]  /*01e0*/  IMAD.WIDE R24, R15, 0x4, R24 ;  /* 0x000000040f187825 */ /* 0x000fe200078e0218 */
[----:B------:R-:W-:-:S03]  /*01f0*/  CS2R R14, SRZ ;  /* 0x00000000000e7805 */ /* 0x000fc6000001ff00 */
[C---:B0-----:R-:W-:Y:S01]  /*0200*/  IMAD.WIDE R20, R23.reuse, 0x4, R20 ;  /* 0x0000000417147825 */ /* 0x041fe200078e0214 */
[----:B------:R-:W3:Y:S01]  /*0210*/  @P1 LDG.E.EL.128 R8, desc[UR6][R26.64] ;  /* 0x000000061a081981 */ /* 0x000ee2000c2e1d00 */
[----:B------:R-:W-:Y:S02]  /*0220*/  CS2R R16, SRZ ;  /* 0x0000000000107805 */ /* 0x000fe4000001ff00 */
[----:B------:R-:W-:Y:S01]  /*0230*/  CS2R R18, SRZ ;  /* 0x0000000000127805 */ /* 0x000fe2000001ff00 */
[----:B------:R0:W3:Y:S05]  /*0240*/  @!P0 LDG.E.EL.128 R12, desc[UR6][R20.64] ;  /* 0x00000006140c8981 */ /* 0x0000ea000c2e1d00 */
[----:B------:R1:W4:Y:S01]  /*0250*/  @P2 LDG.E.EL.128 R16, desc[UR6][R24.64] ;  /* 0x0000000618102981 */ /* 0x000322000c2e1d00 */
[----:B------:R-:W-:Y:S01]  /*0260*/  IMAD.MOV.U32 R22, RZ, RZ, 0x3e800000 ;  /* 0x3e800000ff167424 */ /* 0x000fe200078e00ff */
[----:B0-----:R-:W0:Y:S02]  /*0270*/  LDC.64 R20, c[0x0][0x230] ;  /* 0x00008c00ff147b82 */ /* 0x001e240000000a00 */
[----:B0-----:R-:W-:-:S04]  /*0280*/  IMAD.WIDE R20, R23, 0x4, R20 ;  /* 0x0000000417147825 */ /* 0x001fc800078e0214 */
[----:B--2---:R-:W-:Y:S01]  /*0290*/  FADD R4, R4, 0.0010000000474974513054 ;  /* 0x3a83126f04047421 */ /* 0x004fe20000000000 */
[----:B------:R-:W-:Y:S01]  /*02a0*/  FADD R5, R5, 0.0010000000474974513054 ;  /* 0x3a83126f05057421 */ /* 0x000fe20000000000 */
[----:B------:R-:W-:Y:S02]  /*02b0*/  FADD R7, R7, 0.0010000000474974513054 ;  /* 0x3a83126f07077421 */ /* 0x000fe40000000000 */
[----:B------:R-:W0:Y:S08]  /*02c0*/  MUFU.SQRT R26, R4 ;  /* 0x00000004001a7308 */ /* 0x000e300000002000 */
[----:B------:R2:W5:Y:S01]  /*02d0*/  MUFU.SQRT R27, R5 ;  /* 0x00000005001b7308 */ /* 0x0005620000002000 */
[----:B0-----:R-:W-:-:S07]  /*02e0*/  FSETP.GT.AND P1, PT, R26, 8.50705917302346158658e+37, PT ;  /* 0x7e8000001a00780b */ /* 0x001fce0003f24000 */
[----:B------:R3:W0:Y:S01]  /*02f0*/  MUFU.SQRT R29, R7 ;  /* 0x00000007001d7308 */ /* 0x0006220000002000 */
[----:B------:R-:W-:Y:S01]  /*0300*/  FSETP.GEU.AND P4, PT, R26, 1.175494350822287508e-38, PT ;  /* 0x008000001a00780b */ /* 0x000fe20003f8e000 */
[----:B--2---:R-:W2:Y:S01]  /*0310*/  LDC.64 R4, c[0x0][0x228] ;  /* 0x00008a00ff047b82 */ /* 0x004ea20000000a00 */
[C---:B-----5:R-:W-:Y:S02]  /*0320*/  FSETP.GT.AND P2, PT, R27.reuse, 8.50705917302346158658e+37, PT ;  /* 0x7e8000001b00780b */ /* 0x060fe40003f44000 */
[----:B------:R-:W-:Y:S01]  /*0330*/  FSETP.GEU.AND P5, PT, R27, 1.175494350822287508e-38, PT ;  /* 0x008000001b00780b */ /* 0x000fe20003fae000 */
[----:B---3--:R-:W-:Y:S01]  /*0340*/  FADD R7, -R12, R8 ;  /* 0x000000080c077221 */ /* 0x008fe20000000100 */
[C---:B-1----:R-:W-:Y:S01]  /*0350*/  FADD R24, -R13.reuse, R9 ;  /* 0x000000090d187221 */ /* 0x042fe20000000100 */
[----:B------:R-:W-:Y:S01]  /*0360*/  @P1 FMUL R26, R26, 0.25 ;  /* 0x3e8000001a1a1820 */ /* 0x000fe20000400000 */
[----:B----4-:R-:W-:Y:S01]  /*0370*/  FADD R17, -R13, R17 ;  /* 0x000000110d117221 */ /* 0x010fe20000000100 */
[----:B------:R-:W-:Y:S01]  /*0380*/  FADD R25, -R14, R10 ;  /* 0x0000000a0e197221 */ /* 0x000fe20000000100 */
[----:B0-----:R-:W-:-:S03]  /*0390*/  FSETP.GT.AND P3, PT, R29, 8.50705917302346158658e+37, PT ;  /* 0x7e8000001d00780b */ /* 0x001fc60003f64000 */
[----:B------:R-:W-:Y:S01]  /*03a0*/  @!P4 FMUL R26, R26, 16777216 ;  /* 0x4b8000001a1ac820 */ /* 0x000fe20000400000 */
[----:B------:R-:W-:Y:S01]  /*03b0*/  FSETP.GEU.AND P6, PT, R29, 1.175494350822287508e-38, PT ;  /* 0x008000001d00780b */ /* 0x000fe20003fce000 */
[----:B------:R-:W-:Y:S01]  /*03c0*/  FADD R16, -R12, R16 ;  /* 0x000000100c107221 */ /* 0x000fe20000000100 */
[C---:B------:R-:W-:Y:S01]  /*03d0*/  FSEL R9, R22.reuse, 1, P1 ;  /* 0x3f80000016097808 */ /* 0x040fe20000800000 */
[----:B------:R-:W-:Y:S01]  /*03e0*/  @P2 FMUL R27, R27, 0.25 ;  /* 0x3e8000001b1b2820 */ /* 0x000fe20000400000 */
[C---:B------:R-:W-:Y:S01]  /*03f0*/  FSEL R10, R22.reuse, 1, P2 ;  /* 0x3f800000160a7808 */ /* 0x040fe20001000000 */
[----:B------:R-:W0:Y:S01]  /*0400*/  MUFU.RCP R26, R26 ;  /* 0x0000001a001a7308 */ /* 0x000e220000001000 */
[----:B------:R-:W-:Y:S01]  /*0410*/  FSEL R13, R22, 1, P3 ;  /* 0x3f800000160d7808 */ /* 0x000fe20001800000 */
[----:B------:R-:W-:Y:S01]  /*0420*/  @!P5 FMUL R27, R27, 16777216 ;  /* 0x4b8000001b1bd820 */ /* 0x000fe20000400000 */
[----:B------:R-:W-:Y:S01]  /*0430*/  @!P4 FMUL R9, R9, 16777216 ;  /* 0x4b8000000909c820 */ /* 0x000fe20000400000 */
[----:B------:R-:W-:Y:S01]  /*0440*/  @!P5 FMUL R10, R10, 16777216 ;  /* 0x4b8000000a0ad820 */ /* 0x000fe20000400000 */
[----:B------:R-:W-:Y:S01]  /*0450*/  FADD R18, -R14, R18 ;  /* 0x000000120e127221 */ /* 0x000fe20000000100 */
[----:B------:R-:W-:Y:S01]  /*0460*/  @P3 FMUL R29, R29, 0.25 ;  /* 0x3e8000001d1d3820 */ /* 0x000fe20000400000 */
[----:B------:R-:W-:Y:S01]  /*0470*/  FADD R28, -R15, R11 ;  /* 0x0000000b0f1c7221 */ /* 0x000fe20000000100 */
[----:B------:R-:W1:Y:S01]  /*0480*/  MUFU.RCP R27, R27 ;  /* 0x0000001b001b7308 */ /* 0x000e620000001000 */
[----:B------:R-:W-:Y:S01]  /*0490*/  @!P6 FMUL R13, R13, 16777216 ;  /* 0x4b8000000d0de820 */ /* 0x000fe20000400000 */
[----:B------:R-:W-:Y:S01]  /*04a0*/  @!P6 FMUL R29, R29, 16777216 ;  /* 0x4b8000001d1de820 */ /* 0x000fe20000400000 */
[----:B------:R-:W-:Y:S01]  /*04b0*/  FADD R19, -R15, R19 ;  /* 0x000000130f137221 */ /* 0x000fe20000000100 */
[----:B--2---:R-:W-:-:S04]  /*04c0*/  IMAD.WIDE R4, R23, 0x4, R4 ;  /* 0x0000000417047825 */ /* 0x004fc800078e0204 */
[----:B0-----:R-:W-:Y:S01]  /*04d0*/  FMUL R26, R26, R9 ;  /* 0x000000091a1a7220 */ /* 0x001fe20000400000 */
[----:B------:R-:W0:Y:S01]  /*04e0*/  MUFU.RCP R8, R29 ;  /* 0x0000001d00087308 */ /* 0x000e220000001000 */
[----:B------:R-:W-:Y:S01]  /*04f0*/  CS2R R14, SRZ ;  /* 0x00000000000e7805 */ /* 0x000fe2000001ff00 */
[----:B-1----:R-:W-:Y:S01]  /*0500*/  FMUL R27, R27, R10 ;  /* 0x0000000a1b1b7220 */ /* 0x002fe20000400000 */
[----:B------:R-:W-:Y:S01]  /*0510*/  CS2R R10, SRZ ;  /* 0x00000000000a7805 */ /* 0x000fe2000001ff00 */
[----:B0-----:R-:W-:Y:S01]  /*0520*/  FMUL R29, R8, R13 ;  /* 0x0000000d081d7220 */ /* 0x001fe20000400000 */
[----:B------:R-:W-:Y:S02]  /*0530*/  CS2R R8, SRZ ;  /* 0x0000000000087805 */ /* 0x000fe4000001ff00 */
[----:B------:R-:W-:-:S04]  /*0540*/  CS2R R12, SRZ ;  /* 0x00000000000c7805 */ /* 0x000fc8000001ff00 */
[----:B------:R0:W2:Y:S04]  /*0550*/  @!P0 LDG.E.EL.128 R8, desc[UR6][R4.64] ;  /* 0x0000000604088981 */ /* 0x0000a8000c2e1d00 */
[----:B------:R-:W2:Y:S01]  /*0560*/  @!P0 LDG.E.EL.128 R12, desc[UR6][R20.64] ;  /* 0x00000006140c8981 */ /* 0x000ea2000c2e1d00 */
[----:B------:R-:W-:Y:S01]  /*0570*/  FADD R6, R6, 0.0010000000474974513054 ;  /* 0x3a83126f06067421 */ /* 0x000fe20000000000 */
[----:B------:R-:W1:Y:S01]  /*0580*/  S2UR UR5, SR_CgaCtaId ;  /* 0x00000000000579c3 */ /* 0x000e620000008800 */
[C---:B------:R-:W-:Y:S01]  /*0590*/  FMUL R7, R26.reuse, R7 ;  /* 0x000000071a077220 */ /* 0x040fe20000400000 */
[C---:B------:R-:W-:Y:S01]  /*05a0*/  FMUL R28, R29.reuse, R28 ;  /* 0x0000001c1d1c7220 */ /* 0x040fe20000400000 */
[----:B------:R3:W4:Y:S01]  /*05b0*/  MUFU.SQRT R23, R6 ;  /* 0x0000000600177308 */ /* 0x0007220000002000 */
[----:B0-----:R-:W-:Y:S01]  /*05c0*/  FMUL R4, R29, R19 ;  /* 0x000000131d047220 */ /* 0x001fe20000400000 */
[----:B------:R-:W-:Y:S01]  /*05d0*/  FMUL R19, R26, R16 ;  /* 0x000000101a137220 */ /* 0x000fe20000400000 */
[C---:B------:R-:W-:Y:S01]  /*05e0*/  FMUL R24, R27.reuse, R24 ;  /* 0x000000181b187220 */ /* 0x040fe20000400000 */
[----:B------:R-:W-:Y:S01]  /*05f0*/  UMOV UR4, 0x400 ;  /* 0x0000040000047882 */ /* 0x000fe20000000000 */
[----:B---3--:R-:W-:Y:S01]  /*0600*/  FMUL R6, R27, R17 ;  /* 0x000000111b067220 */ /* 0x008fe20000400000 */
[----:B----4-:R-:W-:-:S02]  /*0610*/  FSETP.GT.AND P0, PT, R23, 8.50705917302346158658e+37, PT ;  /* 0x7e8000001700780b */ /* 0x010fc40003f04000 */
[----:B------:R-:W-:Y:S02]  /*0620*/  FSETP.GEU.AND P1, PT, R23, 1.175494350822287508e-38, PT ;  /* 0x008000001700780b */ /* 0x000fe40003f2e000 */
[----:B------:R-:W-:Y:S01]  /*0630*/  FSEL R22, R22, 1, P0 ;  /* 0x3f80000016167808 */ /* 0x000fe20000000000 */
[----:B-1----:R-:W-:-:S08]  /*0640*/  UPRMT UR4, UR5, 0x654, UR4 ;  /* 0x0000065405047896 */ /* 0x002fd00008000004 */
[----:B------:R-:W-:Y:S02]  /*0650*/  @P0 FMUL R23, R23, 0.25 ;  /* 0x3e80000017170820 */ /* 0x000fe40000400000 */
[----:B------:R-:W-:Y:S02]  /*0660*/  @!P1 FMUL R22, R22, 16777216 ;  /* 0x4b80000016169820 */ /* 0x000fe40000400000 */
[----:B------:R-:W-:-:S06]  /*0670*/  @!P1 FMUL R23, R23, 16777216 ;  /* 0x4b80000017179820 */ /* 0x000fcc0000400000 */
[----:B------:R-:W0:Y:S02]  /*0680*/  MUFU.RCP R23, R23 ;  /* 0x0000001700177308 */ /* 0x000e240000001000 */
[----:B0-----:R-:W-:-:S04]  /*0690*/  FMUL R22, R23, R22 ;  /* 0x0000001617167220 */ /* 0x001fc80000400000 */
[C---:B------:R-:W-:Y:S01]  /*06a0*/  FMUL R25, R22.reuse, R25 ;  /* 0x0000001916197220 */ /* 0x040fe20000400000 */
[----:B------:R-:W-:Y:S01]  /*06b0*/  FMUL R5, R22, R18 ;  /* 0x0000001216057220 */ /* 0x000fe20000400000 */
[-CC-:B--2---:R-:W-:Y:S01]  /*06c0*/  FFMA R7, R7, R8.reuse, R12.reuse ;  /* 0x0000000807077223 */ /* 0x184fe2000000000c */
[----:B------:R-:W-:Y:S01]  /*06d0*/  FFMA R19, R19, R8, R12 ;  /* 0x0000000813137223 */ /* 0x000fe2000000000c */
[-CC-:B------:R-:W-:Y:S01]  /*06e0*/  FFMA R6, R6, R9.reuse, R13.reuse ;  /* 0x0000000906067223 */ /* 0x180fe2000000000d */
[-CC-:B------:R-:W-:Y:S01]  /*06f0*/  FFMA R25, R25, R10.reuse, R14.reuse ;  /* 0x0000000a19197223 */ /* 0x180fe2000000000e */
[----:B------:R-:W-:Y:S01]  /*0700*/  FFMA R24, R24, R9, R13 ;  /* 0x0000000918187223 */ /* 0x000fe2000000000d */
[----:B------:R-:W-:Y:S01]  /*0710*/  FSETP.GEU.AND P0, PT, R7, RZ, PT ;  /* 0x000000ff0700720b */ /* 0x000fe20003f0e000 */
[----:B------:R-:W-:Y:S01]  /*0720*/  FFMA R5, R5, R10, R14 ;  /* 0x0000000a05057223 */ /* 0x000fe2000000000e */
[-CC-:B------:R-:W-:Y:S01]  /*0730*/  FFMA R28, R28, R11.reuse, R15.reuse ;  /* 0x0000000b1c1c7223 */ /* 0x180fe2000000000f */
[----:B------:R-:W-:Y:S01]  /*0740*/  FFMA R4, R4, R11, R15 ;  /* 0x0000000b04047223 */ /* 0x000fe2000000000f */
[----:B------:R-:W-:-:S02]  /*0750*/  FSEL R7, R7, RZ, P0 ;  /* 0x000000ff07077208 */ /* 0x000fc40000000000 */
[----:B------:R-:W-:Y:S02]  /*0760*/  FSETP.GEU.AND P2, PT, R25, RZ, PT ;  /* 0x000000ff1900720b */ /* 0x000fe40003f4e000 */
[----:B------:R-:W-:Y:S02]  /*0770*/  FSETP.GEU.AND P1, PT, R19, RZ, PT ;  /* 0x000000ff1300720b */ /* 0x000fe40003f2e000 */
[C---:B------:R-:W-:Y:S02]  /*0780*/  FSETP.GEU.AND P0, PT, R6.reuse, RZ, PT ;  /* 0x000000ff0600720b */ /* 0x040fe40003f0e000 */
[----:B------:R-:W-:Y:S02]  /*0790*/  FSEL R25, R25, RZ, P2 ;  /* 0x000000ff19197208 */ /* 0x000fe40001000000 */
[----:B------:R-:W-:Y:S02]  /*07a0*/  FSEL R19, R19, RZ, P1 ;  /* 0x000000ff13137208 */ /* 0x000fe40000800000 */
[----:B------:R-:W-:-:S02]  /*07b0*/  FSEL R6, R6, RZ, P0 ;  /* 0x000000ff06067208 */ /* 0x000fc40000000000 */
[----:B------:R-:W-:Y:S02]  /*07c0*/  LOP3.LUT R13, R3, 0x7f, RZ, 0xc0, !PT ;  /* 0x0000007f030d7812 */ /* 0x000fe400078ec0ff */
[----:B------:R-:W-:Y:S02]  /*07d0*/  FSETP.GEU.AND P3, PT, R24, RZ, PT ;  /* 0x000000ff1800720b */ /* 0x000fe40003f6e000 */
[----:B------:R-:W-:Y:S02]  /*07e0*/  FSETP.GEU.AND P1, PT, R5, RZ, PT ;  /* 0x000000ff0500720b */ /* 0x000fe40003f2e000 */
[----:B------:R-:W-:Y:S02]  /*07f0*/  FSETP.GEU.AND P0, PT, R4, RZ, PT ;  /* 0x000000ff0400720b */ /* 0x000fe40003f0e000 */
[----:B------:R-:W-:Y:S02]  /*0800*/  FSETP.GEU.AND P2, PT, R28, RZ, PT ;  /* 0x000000ff1c00720b */ /* 0x000fe40003f4e000 */
[----:B------:R-:W-:-:S02]  /*0810*/  LEA R13, R13, UR4, 0x2 ;  /* 0x000000040d0d7c11 */ /* 0x000fc4000f8e10ff */
[----:B------:R-:W-:Y:S02]  /*0820*/  FSEL R24, R24, RZ, P3 ;  /* 0x000000ff18187208 */ /* 0x000fe40001800000 */
[----:B------:R-:W-:Y:S01]  /*0830*/  FSEL R10, R5, RZ, P1 ;  /* 0x000000ff050a7208 */ /* 0x000fe20000800000 */
[----:B------:R-:W-:Y:S01]  /*0840*/  STS [R13], R7 ;  /* 0x000000070d007388 */ /* 0x000fe20000000800 */
[----:B------:R-:W-:Y:S02]  /*0850*/  FSEL R28, R28, RZ, P2 ;  /* 0x000000ff1c1c7208 */ /* 0x000fe40001000000 */
[----:B------:R-:W-:Y:S01]  /*0860*/  FSEL R12, R4, RZ, P0 ;  /* 0x000000ff040c7208 */ /* 0x000fe20000000000 */
[----:B------:R-:W-:Y:S01]  /*0870*/  STS [R13+0x404], R24 ;  /* 0x000404180d007388 */ /* 0x000fe20000000800 */
[----:B------:R-:W-:Y:S02]  /*0880*/  SHF.R.U32.HI R8, RZ, 0x4, R3 ;  /* 0x00000004ff087819 */ /* 0x000fe40000011603 */
[----:B------:R-:W-:Y:S01]  /*0890*/  SHF.L.U32 R9, R3, 0x2, RZ ;  /* 0x0000000203097819 */ /* 0x000fe200000006ff */
[----:B------:R-:W-:Y:S01]  /*08a0*/  STS [R13+0x808], R25 ;  /* 0x000808190d007388 */ /* 0x000fe20000000800 */
[----:B------:R-:W-:-:S02]  /*08b0*/  LOP3.LUT R11, R8, 0x4, RZ, 0xc0, !PT ;  /* 0x00000004080b7812 */ /* 0x000fc400078ec0ff */
[----:B------:R-:W-:Y:S01]  /*08c0*/  LOP3.LUT R8, R9, 0x1fc, RZ, 0xc0, !PT ;  /* 0x000001fc09087812 */ /* 0x000fe200078ec0ff */
[----:B------:R-:W-:Y:S01]  /*08d0*/  STS [R13+0x200], R19 ;  /* 0x000200130d007388 */ /* 0x000fe20000000800 */
[----:B------:R-:W-:Y:S01]  /*08e0*/  SHF.R.U32.HI R3, RZ, 0x6, R3 ;  /* 0x00000006ff037819 */ /* 0x000fe20000011603 */
[----:B------:R-:W-:Y:S01]  /*08f0*/  VIADD R11, R11, UR4 ;  /* 0x000000040b0b7c36 */ /* 0x000fe20008000000 */
[----:B------:R-:W-:Y:S01]  /*0900*/  LOP3.LUT R9, R9, 0xfc, RZ, 0xc0, !PT ;  /* 0x000000fc09097812 */ /* 0x000fe200078ec0ff */
[----:B------:R-:W-:Y:S01]  /*0910*/  STS [R13+0x604], R6 ;  /* 0x000604060d007388 */ /* 0x000fe20000000800 */
[----:B------:R-:W-:Y:S02]  /*0920*/  SGXT.U32 R3, R3, 0x1 ;  /* 0x000000010303781a */ /* 0x000fe40000000000 */
[----:B------:R-:W-:Y:S01]  /*0930*/  LEA R14, R8, R11, 0x2 ;  /* 0x0000000b080e7211 */ /* 0x000fe200078e10ff */
[----:B------:R0:W-:Y:S01]  /*0940*/  STS [R13+0xa08], R10 ;  /* 0x000a080a0d007388 */ /* 0x0001e20000000800 */
[----:B------:R-:W-:-:S03]  /*0950*/  PRMT R0, R9, 0x6540, R0 ;  /* 0x0000654009007816 */ /* 0x000fc60000000000 */
[----:B------:R-:W-:Y:S01]  /*0960*/  STS [R13+0xc0c], R28 ;  /* 0x000c0c1c0d007388 */ /* 0x000fe20000000800 */
[----:B------:R-:W-:-:S03]  /*0970*/  ISETP.GE.AND P0, PT, R0, 0xc4, PT ;  /* 0x000000c40000780c */ /* 0x000fc60003f06270 */
[----:B------:R1:W-:Y:S01]  /*0980*/  STS [R13+0xe0c], R12 ;  /* 0x000e0c0c0d007388 */ /* 0x0003e20000000800 */
[----:B0-----:R-:W-:Y:S01]  /*0990*/  LOP3.LUT R10, R3, R2, RZ, 0xfc, !PT ;  /* 0x00000002030a7212 */ /* 0x001fe200078efcff */
[----:B------:R-:W-:Y:S03]  /*09a0*/  BAR.SYNC.DEFER_BLOCKING 0x0 ;  /* 0x0000000000007b1d */ /* 0x000fe60000010000 */
[C---:B------:R-:W-:Y:S01]  /*09b0*/  ISETP.LT.AND P1, PT, R10.reuse, 0x300, !P0 ;  /* 0x000003000a00780c */ /* 0x040fe20004721270 */
[----:B------:R-:W-:-:S04]  /*09c0*/  IMAD.HI R11, R10, 0x2aaaaaab, RZ ;  /* 0x2aaaaaab0a0b7827 */ /* 0x000fc800078e02ff */
[----:B------:R-:W0:Y:S01]  /*09d0*/  LDC.64 R2, c[0x0][0x238] ;  /* 0x00008e00ff027b82 */ /* 0x000e220000000a00 */
[----:B-1----:R-:W-:-:S04]  /*09e0*/  SHF.R.U32.HI R12, RZ, 0x1f, R11 ;  /* 0x0000001fff0c7819 */ /* 0x002fc8000001160b */
[----:B------:R-:W-:Y:S02]  /*09f0*/  LEA.HI.SX32 R11, R11, R12, 0x1b ;  /* 0x0000000c0b0b7211 */ /* 0x000fe400078fdaff */
[----:B------:R-:W-:-:S03]  /*0a00*/  LOP3.LUT R12, R8, 0x200, RZ, 0xfc, !PT ;  /* 0x00000200080c7812 */ /* 0x000fc600078efcff */
[----:B------:R-:W-:Y:S01]  /*0a10*/  IMAD R9, R11, -0xc0, R10 ;  /* 0xffffff400b097824 */ /* 0x000fe200078e020a */
[----:B------:R-:W-:-:S03]  /*0a20*/  SHF.R.U32.HI R13, RZ, 0x6, R12 ;  /* 0x00000006ff0d7819 */ /* 0x000fc6000001160c */
[----:B------:R-:W-:Y:S01]  /*0a30*/  IMAD R12, R9, 0xc4, R0 ;  /* 0x000000c4090c7824 */ /* 0x000fe200078e0200 */
[----:B------:R-:W-:Y:S01]  /*0a40*/  LOP3.LUT R9, R10, 0x2, RZ, 0xfc, !PT ;  /* 0x000000020a097812 */ /* 0x000fe200078efcff */
[----:B------:R-:W-:Y:S02]  /*0a50*/  LDS R4, [R14] ;  /* 0x000000000e047984 */ /* 0x000fe40000000800 */
[----:B------:R-:W-:Y:S01]  /*0a60*/  IMAD R11, R11, 0x3d400, R12 ;  /* 0x0003d4000b0b7824 */ /* 0x000fe200078e020c */
[----:B------:R-:W-:Y:S01]  /*0a70*/  ISETP.LT.AND P0, PT, R9, 0x300, !P0 ;  /* 0x000003000900780c */ /* 0x000fe20004701270 */
[----:B------:R-:W-:Y:S01]  /*0a80*/  LDS R5, [R14+0x4] ;  /* 0x000004000e057984 */ /* 0x000fe20000000800 */
[----:B------:R-:W-:Y:S01]  /*0a90*/  LOP3.LUT R13, R13, 0xc, RZ, 0xc0, !PT ;  /* 0x0000000c0d0d7812 */ /* 0x000fe200078ec0ff */
[----:B0-----:R-:W-:Y:S02]  /*0aa0*/  IMAD.WIDE R10, R11, 0x4, R2 ;  /* 0x000000040b0a7825 */ /* 0x001fe400078e0202 */
[----:B------:R-:W-:Y:S02]  /*0ab0*/  LDS R6, [R14+0x8] ;  /* 0x000008000e067984 */ /* 0x000fe40000000800 */
[----:B------:R-:W-:-:S02]  /*0ac0*/  VIADD R13, R13, UR4 ;  /* 0x000000040d0d7c36 */ /* 0x000fc40008000000 */
[----:B------:R-:W0:Y:S03]  /*0ad0*/  LDS R7, [R14+0xc] ;  /* 0x00000c000e077984 */ /* 0x000e260000000800 */
[----:B------:R-:W-:Y:S01]  /*0ae0*/  LEA R13, R8, R13, 0x2 ;  /* 0x0000000d080d7211 */ /* 0x000fe200078e10ff */
[----:B0-----:R0:W-:Y:S02]  /*0af0*/  @P1 STG.E.128 desc[UR6][R10.64], R4 ;  /* 0x000000040a001986 */ /* 0x0011e4000c101d06 */
[----:B0-----:R-:W-:Y:S05]  /*0b00*/  @!P0 EXIT ;  /* 0x000000000000894d */ /* 0x001fea0003800000 */
[----:B0-----:R-:W-:Y:S01]  /*0b10*/  LDS R4, [R13+0x800] ;  /* 0x000800000d047984 */ /* 0x001fe20000000800 */
[----:B------:R-:W-:-:S03]  /*0b20*/  IMAD.HI R8, R9, 0x2aaaaaab, RZ ;  /* 0x2aaaaaab09087827 */ /* 0x000fc600078e02ff */
[----:B------:R-:W-:Y:S02]  /*0b30*/  LDS R5, [R13+0x804] ;  /* 0x000804000d057984 */ /* 0x000fe40000000800 */
[----:B------:R-:W-:Y:S02]  /*0b40*/  SHF.R.U32.HI R11, RZ, 0x1f, R8 ;  /* 0x0000001fff0b7819 */ /* 0x000fe40000011608 */
[----:B------:R-:W-:Y:S02]  /*0b50*/  LDS R6, [R13+0x808] ;  /* 0x000808000d067984 */ /* 0x000fe40000000800 */
[----:B------:R-:W-:Y:S02]  /*0b60*/  LEA.HI.SX32 R8, R8, R11, 0x1b ;  /* 0x0000000b08087211 */ /* 0x000fe400078fdaff */
[----:B------:R-:W0:Y:S03]  /*0b70*/  LDS R7, [R13+0x80c] ;  /* 0x00080c000d077984 */ /* 0x000e260000000800 */
[----:B------:R-:W-:-:S04]  /*0b80*/  IMAD R9, R8, -0xc0, R9 ;  /* 0xffffff4008097824 */ /* 0x000fc800078e0209 */
[----:B------:R-:W-:-:S04]  /*0b90*/  IMAD R9, R9, 0xc4, R0 ;  /* 0x000000c409097824 */ /* 0x000fc800078e0200 */
[----:B------:R-:W-:-:S04]  /*0ba0*/  IMAD R9, R8, 0x3d400, R9 ;  /* 0x0003d40008097824 */ /* 0x000fc800078e0209 */
[----:B------:R-:W-:-:S05]  /*0bb0*/  IMAD.WIDE R2, R9, 0x4, R2 ;  /* 0x0000000409027825 */ /* 0x000fca00078e0202 */
[----:B0-----:R-:W-:Y:S01]  /*0bc0*/  STG.E.128 desc[UR6][R2.64], R4 ;  /* 0x0000000402007986 */ /* 0x001fe2000c101d06 */
[----:B------:R-:W-:Y:S05]  /*0bd0*/  EXIT ;  /* 0x000000000000794d */ /* 0x000fea0003800000 */
.L_x_0:
[----:B------:R-:W-:-:S00]  /*0be0*/  BRA `(.L_x_0) ;  /* 0xfffffffc00fc7947 */ /* 0x000fc0000383ffff */
[----:B------:R-:W-:-:S00]  /*0bf0*/  NOP ;  /* 0x0000000000007918 */ /* 0x000fc00000000000 */
        /* <DEDUP_REMOVED lines=8> */
.L_x_1:


//--------------------- .nv.global.init           --------------------------
	.section	.nv.global.init,"aw",@progbits
.nv.global.init:
	.type		_$_str,@object
	.size		_$_str,(_$_str_$_2 - _$_str)
_$_str:
        /*0000*/ 	.byte	0x5f, 0x5f, 0x43, 0x55, 0x44, 0x41, 0x5f, 0x46, 0x54, 0x5a, 0x00
	.type		_$_str_$_2,@object
	.size		_$_str_$_2,(.L_1 - _$_str_$_2)
_$_str_$_2:
        /*000b*/ 	.byte	0x5f, 0x5f, 0x43, 0x55, 0x44, 0x41, 0x5f, 0x50, 0x52, 0x45, 0x43, 0x5f, 0x53, 0x51, 0x52, 0x54
        /*001b*/ 	.byte	0x00
.L_1:


//--------------------- .nv.shared.triton_poi_fused__native_batch_norm_legit_no_training_relu_44 --------------------------
	.section	.nv.shared.triton_poi_fused__native_batch_norm_legit_no_training_relu_44,"aw",@nobits
	.sectionflags	@""
	.align	16
	.zero		1024


//--------------------- .nv.constant0.triton_poi_fused__native_batch_norm_legit_no_training_relu_44 --------------------------
	.section	.nv.constant0.triton_poi_fused__native_batch_norm_legit_no_training_relu_44,"a",@progbits
	.sectionflags	@""
	.align	4
.nv.constant0.triton_poi_fused__native_batch_norm_legit_no_training_relu_44:
	.zero		584
